//
// Generated by NVIDIA NVVM Compiler
//
// Compiler Build ID: CL-36424714
// Cuda compilation tools, release 13.0, V13.0.88
// Based on NVVM 20.0.0
//

.version 9.0
.target sm_100
.address_size 64

	// .globl	_Z6addGPUPdS_S_i

.visible .entry _Z6addGPUPdS_S_i(
	.param .u64 .ptr .align 1 _Z6addGPUPdS_S_i_param_0,
	.param .u64 .ptr .align 1 _Z6addGPUPdS_S_i_param_1,
	.param .u64 .ptr .align 1 _Z6addGPUPdS_S_i_param_2,
	.param .u32 _Z6addGPUPdS_S_i_param_3
)
{
	.reg .pred 	%p<2>;
	.reg .b32 	%r<6>;
	.reg .b64 	%rd<11>;
	.reg .b64 	%fd<4>;

	ld.param.u64 	%rd1, [_Z6addGPUPdS_S_i_param_0];
	ld.param.u64 	%rd2, [_Z6addGPUPdS_S_i_param_1];
	ld.param.u64 	%rd3, [_Z6addGPUPdS_S_i_param_2];
	ld.param.u32 	%r2, [_Z6addGPUPdS_S_i_param_3];
	mov.u32 	%r3, %tid.x;
	mov.u32 	%r4, %ctaid.x;
	mov.u32 	%r5, %ntid.x;
	mad.lo.s32 	%r1, %r4, %r5, %r3;
	setp.ge.s32 	%p1, %r1, %r2;
	@%p1 bra 	$L__BB0_2;
	cvta.to.global.u64 	%rd4, %rd1;
	cvta.to.global.u64 	%rd5, %rd2;
	cvta.to.global.u64 	%rd6, %rd3;
	mul.wide.s32 	%rd7, %r1, 8;
	add.s64 	%rd8, %rd4, %rd7;
	ld.global.f64 	%fd1, [%rd8];
	add.s64 	%rd9, %rd5, %rd7;
	ld.global.f64 	%fd2, [%rd9];
	add.f64 	%fd3, %fd1, %fd2;
	add.s64 	%rd10, %rd6, %rd7;
	st.global.f64 	[%rd10], %fd3;
$L__BB0_2:
	ret;

}


// ===== COMPILED SASS (sm_100) =====

	.target	sm_100

	.elftype	@"ET_EXEC"


//--------------------- .note.nv.tkinfo           --------------------------
	.section	.note.nv.tkinfo,"",@"SHT_NOTE"
	.sectionflags	@"SHF_NOTE_NV_TKINFO"
	.tkinfo
        /*0018*/ 	.word	0x00000002
        /*0030*/ 	.string	""
        /*0030*/ 	.string	"ptxas"
        /*0030*/ 	.string	"Cuda compilation tools, release 13.0, V13.0.88"
        /*0030*/ 	.string	"Build cuda_13.0.r13.0/compiler.36424714_0"
        /*0030*/ 	.string	"-arch sm_100 -m 64 "



//--------------------- .note.nv.cuinfo           --------------------------
	.section	.note.nv.cuinfo,"",@"SHT_NOTE"
	.sectionflags	@"SHF_NOTE_NV_CUINFO"
        /*0018*/ 	.short	0x0002
        /*001a*/ 	.short	0x0064
        /*001c*/ 	.short	0x0082
	.zero		2


//--------------------- .nv.info                  --------------------------
	.section	.nv.info,"",@"SHT_CUDA_INFO"
	.align	4


	//----- nvinfo : EIATTR_REGCOUNT
	.align		4
        /*0000*/ 	.byte	0x04, 0x2f
        /*0002*/ 	.short	(.L_1 - .L_0)
	.align		4
.L_0:
        /*0004*/ 	.word	index@(_Z6addGPUPdS_S_i)
        /*0008*/ 	.word	0x0000000e


	//----- nvinfo : EIATTR_FRAME_SIZE
	.align		4
.L_1:
        /*000c*/ 	.byte	0x04, 0x11
        /*000e*/ 	.short	(.L_3 - .L_2)
	.align		4
.L_2:
        /*0010*/ 	.word	index@(_Z6addGPUPdS_S_i)
        /*0014*/ 	.word	0x00000000


	//----- nvinfo : EIATTR_MIN_STACK_SIZE
	.align		4
.L_3:
        /*0018*/ 	.byte	0x04, 0x12
        /*001a*/ 	.short	(.L_5 - .L_4)
	.align		4
.L_4:
        /*001c*/ 	.word	index@(_Z6addGPUPdS_S_i)
        /*0020*/ 	.word	0x00000000
.L_5:


//--------------------- .nv.compat                --------------------------
	.section	.nv.compat,"",@"SHT_CUDA_COMPAT_INFO"
	.align	4
        /*0000*/ 	.byte	0x02, 0x09, 0x00, 0x00, 0x02, 0x02, 0x01, 0x00, 0x02, 0x05, 0x05, 0x00, 0x03, 0x07, 0x01, 0x01
        /*0010*/ 	.byte	0x02, 0x03, 0x00, 0x00, 0x02, 0x06, 0x01, 0x00, 0x04, 0x0b, 0x08, 0x00, 0x01, 0x00, 0x00, 0x00
        /*0020*/ 	.byte	0x00, 0x00, 0x00, 0x00


//--------------------- .nv.info._Z6addGPUPdS_S_i --------------------------
	.section	.nv.info._Z6addGPUPdS_S_i,"",@"SHT_CUDA_INFO"
	.sectionflags	@""
	.align	4


	//----- nvinfo : EIATTR_CUDA_API_VERSION
	.align		4
        /*0000*/ 	.byte	0x04, 0x37
        /*0002*/ 	.short	(.L_7 - .L_6)
.L_6:
        /*0004*/ 	.word	0x00000082


	//----- nvinfo : EIATTR_KPARAM_INFO
	.align		4
.L_7:
        /*0008*/ 	.byte	0x04, 0x17
        /*000a*/ 	.short	(.L_9 - .L_8)
.L_8:
        /*000c*/ 	.word	0x00000000
        /*0010*/ 	.short	0x0003
        /*0012*/ 	.short	0x0018
        /*0014*/ 	.byte	0x00, 0xf0, 0x11, 0x00


	//----- nvinfo : EIATTR_KPARAM_INFO
	.align		4
.L_9:
        /*0018*/ 	.byte	0x04, 0x17
        /*001a*/ 	.short	(.L_11 - .L_10)
.L_10:
        /*001c*/ 	.word	0x00000000
        /*0020*/ 	.short	0x0002
        /*0022*/ 	.short	0x0010
        /*0024*/ 	.byte	0x00, 0xf5, 0x21, 0x00


	//----- nvinfo : EIATTR_KPARAM_INFO
	.align		4
.L_11:
        /*0028*/ 	.byte	0x04, 0x17
        /*002a*/ 	.short	(.L_13 - .L_12)
.L_12:
        /*002c*/ 	.word	0x00000000
        /*0030*/ 	.short	0x0001
        /*0032*/ 	.short	0x0008
        /*0034*/ 	.byte	0x00, 0xf5, 0x21, 0x00


	//----- nvinfo : EIATTR_KPARAM_INFO
	.align		4
.L_13:
        /*0038*/ 	.byte	0x04, 0x17
        /*003a*/ 	.short	(.L_15 - .L_14)
.L_14:
        /*003c*/ 	.word	0x00000000
        /*0040*/ 	.short	0x0000
        /*0042*/ 	.short	0x0000
        /*0044*/ 	.byte	0x00, 0xf5, 0x21, 0x00


	//----- nvinfo : EIATTR_SPARSE_MMA_MASK
	.align		4
.L_15:
        /*0048*/ 	.byte	0x03, 0x50
        /*004a*/ 	.short	0x0000


	//----- nvinfo : EIATTR_MAXREG_COUNT
	.align		4
        /*004c*/ 	.byte	0x03, 0x1b
        /*004e*/ 	.short	0x00ff


	//----- nvinfo : EIATTR_MERCURY_ISA_VERSION
	.align		4
        /*0050*/ 	.byte	0x03, 0x5f
        /*0052*/ 	.short	0x0101


	//----- nvinfo : EIATTR_VRC_CTA_INIT_COUNT
	.align		4
        /*0054*/ 	.byte	0x02, 0x4a
	.zero		1
	.zero		1


	//----- nvinfo : EIATTR_EXIT_INSTR_OFFSETS
	.align		4
        /*0058*/ 	.byte	0x04, 0x1c
        /*005a*/ 	.short	(.L_17 - .L_16)


	//   ....[0]....
.L_16:
        /*005c*/ 	.word	0x00000070


	//   ....[1]....
        /*0060*/ 	.word	0x00000130


	//----- nvinfo : EIATTR_CBANK_PARAM_SIZE
	.align		4
.L_17:
        /*0064*/ 	.byte	0x03, 0x19
        /*0066*/ 	.short	0x001c


	//----- nvinfo : EIATTR_PARAM_CBANK
	.align		4
        /*0068*/ 	.byte	0x04, 0x0a
        /*006a*/ 	.short	(.L_19 - .L_18)
	.align		4
.L_18:
        /*006c*/ 	.word	index@(.nv.constant0._Z6addGPUPdS_S_i)
        /*0070*/ 	.short	0x0380
        /*0072*/ 	.short	0x001c


	//----- nvinfo : EIATTR_SW_WAR
	.align		4
.L_19:
        /*0074*/ 	.byte	0x04, 0x36
        /*0076*/ 	.short	(.L_21 - .L_20)
.L_20:
        /*0078*/ 	.word	0x00000008
.L_21:


//--------------------- .nv.callgraph             --------------------------
	.section	.nv.callgraph,"",@"SHT_CUDA_CALLGRAPH"
	.align	4
	.sectionentsize	8
	.align		4
        /*0000*/ 	.word	0x00000000
	.align		4
        /*0004*/ 	.word	0xffffffff
	.align		4
        /*0008*/ 	.word	0x00000000
	.align		4
        /*000c*/ 	.word	0xfffffffe
	.align		4
        /*0010*/ 	.word	0x00000000
	.align		4
        /*0014*/ 	.word	0xfffffffd
	.align		4
        /*0018*/ 	.word	0x00000000
	.align		4
        /*001c*/ 	.word	0xfffffffc


//--------------------- .text._Z6addGPUPdS_S_i    --------------------------
	.section	.text._Z6addGPUPdS_S_i,"ax",@progbits
	.align	128
        .global         _Z6addGPUPdS_S_i
        .type           _Z6addGPUPdS_S_i,@function
        .size           _Z6addGPUPdS_S_i,(.L_x_1 - _Z6addGPUPdS_S_i)
        .other          _Z6addGPUPdS_S_i,@"STO_CUDA_ENTRY STV_DEFAULT"
_Z6addGPUPdS_S_i:
.text._Z6addGPUPdS_S_i:
[----:B------:R-:W-:Y:S01]  /*0000*/  LDC R1, c[0x0][0x37c] ;  /* 0x0000df00ff017b82 */ /* 0x000fe20000000800 */
[----:B------:R-:W0:Y:S07]  /*0010*/  S2R R11, SR_TID.X ;  /* 0x00000000000b7919 */ /* 0x000e2e0000002100 */
[----:B------:R-:W0:Y:S01]  /*0020*/  S2UR UR4, SR_CTAID.X ;  /* 0x00000000000479c3 */ /* 0x000e220000002500 */
[----:B------:R-:W1:Y:S07]  /*0030*/  LDCU UR5, c[0x0][0x398] ;  /* 0x00007300ff0577ac */ /* 0x000e6e0008000800 */
[----:B------:R-:W0:Y:S02]  /*0040*/  LDC R0, c[0x0][0x360] ;  /* 0x0000d800ff007b82 */ /* 0x000e240000000800 */
[----:B0-----:R-:W-:-:S05]  /*0050*/  IMAD R11, R0, UR4, R11 ;  /* 0x00000004000b7c24 */ /* 0x001fca000f8e020b */
[----:B-1----:R-:W-:-:S13]  /*0060*/  ISETP.GE.AND P0, PT, R11, UR5, PT ;  /* 0x000000050b007c0c */ /* 0x002fda000bf06270 */
[----:B------:R-:W-:Y:S05]  /*0070*/  @P0 EXIT ;  /* 0x000000000000094d */ /* 0x000fea0003800000 */
[----:B------:R-:W0:Y:S01]  /*0080*/  LDC.64 R2, c[0x0][0x380] ;  /* 0x0000e000ff027b82 */ /* 0x000e220000000a00 */
[----:B------:R-:W1:Y:S07]  /*0090*/  LDCU.64 UR4, c[0x0][0x358] ;  /* 0x00006b00ff0477ac */ /* 0x000e6e0008000a00 */
[----:B------:R-:W2:Y:S08]  /*00a0*/  LDC.64 R4, c[0x0][0x388] ;  /* 0x0000e200ff047b82 */ /* 0x000eb00000000a00 */
[----:B------:R-:W3:Y:S01]  /*00b0*/  LDC.64 R8, c[0x0][0x390] ;  /* 0x0000e400ff087b82 */ /* 0x000ee20000000a00 */
[----:B0-----:R-:W-:-:S06]  /*00c0*/  IMAD.WIDE R2, R11, 0x8, R2 ;  /* 0x000000080b027825 */ /* 0x001fcc00078e0202 */
[----:B-1----:R-:W4:Y:S01]  /*00d0*/  LDG.E.64 R2, desc[UR4][R2.64] ;  /* 0x0000000402027981 */ /* 0x002f22000c1e1b00 */
[----:B--2---:R-:W-:-:S06]  /*00e0*/  IMAD.WIDE R4, R11, 0x8, R4 ;  /* 0x000000080b047825 */ /* 0x004fcc00078e0204 */
[----:B------:R-:W4:Y:S01]  /*00f0*/  LDG.E.64 R4, desc[UR4][R4.64] ;  /* 0x0000000404047981 */ /* 0x000f22000c1e1b00 */
[----:B---3--:R-:W-:Y:S01]  /*0100*/  IMAD.WIDE R8, R11, 0x8, R8 ;  /* 0x000000080b087825 */ /* 0x008fe200078e0208 */
[----:B----4-:R-:W-:-:S07]  /*0110*/  DADD R6, R2, R4 ;  /* 0x0000000002067229 */ /* 0x010fce0000000004 */
[----:B------:R-:W-:Y:S01]  /*0120*/  STG.E.64 desc[UR4][R8.64], R6 ;  /* 0x0000000608007986 */ /* 0x000fe2000c101b04 */
[----:B------:R-:W-:Y:S05]  /*0130*/  EXIT ;  /* 0x000000000000794d */ /* 0x000fea0003800000 */
.L_x_0:
[----:B------:R-:W-:-:S00]  /*0140*/  BRA `(.L_x_0) ;  /* 0xfffffffc00fc7947 */ /* 0x000fc0000383ffff */
[----:B------:R-:W-:-:S00]  /*0150*/  NOP ;  /* 0x0000000000007918 */ /* 0x000fc00000000000 */
        /* <DEDUP_REMOVED lines=10> */
.L_x_1:


//--------------------- .nv.shared.reserved.0     --------------------------
	.section	.nv.shared.reserved.0,"aw",@nobits
	.weak		__nv_reservedSMEM_offset_0_alias
	.size		__nv_reservedSMEM_offset_0_alias, 0, 64
	.other		__nv_reservedSMEM_offset_0_alias,@"STO_CUDA_RESERVED_SHARED STV_DEFAULT"
__nv_reservedSMEM_offset_0_alias:
	.zero		0
	.zero		64


//--------------------- .nv.constant0._Z6addGPUPdS_S_i --------------------------
	.section	.nv.constant0._Z6addGPUPdS_S_i,"a",@progbits
	.sectionflags	@""
	.align	4
.nv.constant0._Z6addGPUPdS_S_i:
	.zero		924


//--------------------- SYMBOLS --------------------------

	.type		.nv.reservedSmem.offset0,@object
	.size		.nv.reservedSmem.offset0,0x4
